//
// Generated by NVIDIA NVVM Compiler
//
// Compiler Build ID: CL-36424714
// Cuda compilation tools, release 13.0, V13.0.88
// Based on NVVM 20.0.0
//

.version 9.0
.target sm_100
.address_size 64

	// .globl	_Z2m5iiiPdS_S_
// _ZZ2m5iiiPdS_S_E3B_s has been demoted
.extern .shared .align 16 .b8 two_blocks[];

.visible .entry _Z2m5iiiPdS_S_(
	.param .u32 _Z2m5iiiPdS_S__param_0,
	.param .u32 _Z2m5iiiPdS_S__param_1,
	.param .u32 _Z2m5iiiPdS_S__param_2,
	.param .u64 .ptr .align 1 _Z2m5iiiPdS_S__param_3,
	.param .u64 .ptr .align 1 _Z2m5iiiPdS_S__param_4,
	.param .u64 .ptr .align 1 _Z2m5iiiPdS_S__param_5
)
{
	.reg .pred 	%p<12>;
	.reg .b32 	%r<153>;
	.reg .b64 	%rd<76>;
	.reg .b64 	%fd<115>;
	// demoted variable
	.shared .align 8 .u64 _ZZ2m5iiiPdS_S_E3B_s;
	ld.param.u32 	%r83, [_Z2m5iiiPdS_S__param_0];
	ld.param.u32 	%r84, [_Z2m5iiiPdS_S__param_1];
	ld.param.u64 	%rd2, [_Z2m5iiiPdS_S__param_3];
	ld.param.u64 	%rd3, [_Z2m5iiiPdS_S__param_4];
	mov.u32 	%r85, %ctaid.x;
	mov.u32 	%r1, %ntid.x;
	mov.u32 	%r2, %tid.x;
	mad.lo.s32 	%r3, %r85, %r1, %r2;
	mov.u32 	%r86, %ctaid.y;
	mov.u32 	%r4, %ntid.y;
	mov.u32 	%r5, %tid.y;
	mad.lo.s32 	%r87, %r86, %r4, %r5;
	mul.lo.s32 	%r7, %r1, %r4;
	mul.wide.u32 	%rd5, %r7, 8;
	mov.u32 	%r88, two_blocks;
	cvt.u64.u32 	%rd6, %r88;
	cvta.shared.u64 	%rd7, %rd6;
	add.s64 	%rd8, %rd7, %rd5;
	st.shared.u64 	[_ZZ2m5iiiPdS_S_E3B_s], %rd8;
	setp.ge.s32 	%p1, %r3, %r83;
	setp.ge.s32 	%p2, %r87, %r84;
	or.pred  	%p3, %p1, %p2;
	@%p3 bra 	$L__BB0_14;
	cvta.to.global.u64 	%rd9, %rd2;
	cvta.to.global.u64 	%rd10, %rd3;
	mad.lo.s32 	%r8, %r84, %r3, %r87;
	mul.wide.s32 	%rd11, %r8, 8;
	add.s64 	%rd12, %rd9, %rd11;
	ld.global.f64 	%fd16, [%rd12];
	mul.lo.s32 	%r9, %r2, %r4;
	add.s32 	%r90, %r9, %r5;
	shl.b32 	%r91, %r90, 3;
	add.s32 	%r93, %r88, %r91;
	st.shared.f64 	[%r93], %fd16;
	add.s64 	%rd13, %rd10, %rd11;
	ld.global.f64 	%fd17, [%rd13];
	mad.lo.s32 	%r94, %r5, %r1, %r2;
	add.s32 	%r95, %r7, %r94;
	shl.b32 	%r96, %r95, 3;
	add.s32 	%r97, %r88, %r96;
	st.shared.f64 	[%r97], %fd17;
	bar.sync 	0;
	ld.shared.u64 	%rd1, [_ZZ2m5iiiPdS_S_E3B_s];
	setp.lt.u32 	%p4, %r4, 16;
	mov.f64 	%fd114, 0d0000000000000000;
	mov.b32 	%r148, 0;
	@%p4 bra 	$L__BB0_4;
	and.b32  	%r98, %r4, -16;
	neg.s32 	%r146, %r98;
	add.s32 	%r145, %r2, %r84;
	shl.b32 	%r99, %r84, 1;
	add.s32 	%r144, %r2, %r99;
	mad.lo.s32 	%r143, %r84, 3, %r2;
	shl.b32 	%r100, %r84, 2;
	add.s32 	%r142, %r2, %r100;
	mad.lo.s32 	%r141, %r84, 5, %r2;
	mad.lo.s32 	%r140, %r84, 6, %r2;
	mad.lo.s32 	%r139, %r84, 7, %r2;
	shl.b32 	%r101, %r84, 3;
	add.s32 	%r138, %r2, %r101;
	mad.lo.s32 	%r137, %r84, 9, %r2;
	mad.lo.s32 	%r136, %r84, 10, %r2;
	mad.lo.s32 	%r135, %r84, 11, %r2;
	mad.lo.s32 	%r134, %r84, 12, %r2;
	mad.lo.s32 	%r133, %r84, 13, %r2;
	mad.lo.s32 	%r132, %r84, 14, %r2;
	mad.lo.s32 	%r131, %r84, 15, %r2;
	shl.b32 	%r102, %r9, 3;
	add.s32 	%r104, %r102, %r88;
	add.s32 	%r129, %r104, 64;
	mov.f64 	%fd114, 0d0000000000000000;
	mov.u32 	%r130, %r2;
$L__BB0_3:
	.pragma "nounroll";
	and.b32  	%r148, %r4, 2032;
	ld.shared.f64 	%fd19, [%r129+-64];
	mul.wide.u32 	%rd14, %r130, 8;
	add.s64 	%rd15, %rd1, %rd14;
	ld.f64 	%fd20, [%rd15];
	fma.rn.f64 	%fd21, %fd19, %fd20, %fd114;
	ld.shared.f64 	%fd22, [%r129+-56];
	mul.wide.u32 	%rd16, %r145, 8;
	add.s64 	%rd17, %rd1, %rd16;
	ld.f64 	%fd23, [%rd17];
	fma.rn.f64 	%fd24, %fd22, %fd23, %fd21;
	ld.shared.f64 	%fd25, [%r129+-48];
	mul.wide.u32 	%rd18, %r144, 8;
	add.s64 	%rd19, %rd1, %rd18;
	ld.f64 	%fd26, [%rd19];
	fma.rn.f64 	%fd27, %fd25, %fd26, %fd24;
	ld.shared.f64 	%fd28, [%r129+-40];
	mul.wide.u32 	%rd20, %r143, 8;
	add.s64 	%rd21, %rd1, %rd20;
	ld.f64 	%fd29, [%rd21];
	fma.rn.f64 	%fd30, %fd28, %fd29, %fd27;
	ld.shared.f64 	%fd31, [%r129+-32];
	mul.wide.u32 	%rd22, %r142, 8;
	add.s64 	%rd23, %rd1, %rd22;
	ld.f64 	%fd32, [%rd23];
	fma.rn.f64 	%fd33, %fd31, %fd32, %fd30;
	ld.shared.f64 	%fd34, [%r129+-24];
	mul.wide.u32 	%rd24, %r141, 8;
	add.s64 	%rd25, %rd1, %rd24;
	ld.f64 	%fd35, [%rd25];
	fma.rn.f64 	%fd36, %fd34, %fd35, %fd33;
	ld.shared.f64 	%fd37, [%r129+-16];
	mul.wide.u32 	%rd26, %r140, 8;
	add.s64 	%rd27, %rd1, %rd26;
	ld.f64 	%fd38, [%rd27];
	fma.rn.f64 	%fd39, %fd37, %fd38, %fd36;
	ld.shared.f64 	%fd40, [%r129+-8];
	mul.wide.u32 	%rd28, %r139, 8;
	add.s64 	%rd29, %rd1, %rd28;
	ld.f64 	%fd41, [%rd29];
	fma.rn.f64 	%fd42, %fd40, %fd41, %fd39;
	ld.shared.f64 	%fd43, [%r129];
	mul.wide.u32 	%rd30, %r138, 8;
	add.s64 	%rd31, %rd1, %rd30;
	ld.f64 	%fd44, [%rd31];
	fma.rn.f64 	%fd45, %fd43, %fd44, %fd42;
	ld.shared.f64 	%fd46, [%r129+8];
	mul.wide.u32 	%rd32, %r137, 8;
	add.s64 	%rd33, %rd1, %rd32;
	ld.f64 	%fd47, [%rd33];
	fma.rn.f64 	%fd48, %fd46, %fd47, %fd45;
	ld.shared.f64 	%fd49, [%r129+16];
	mul.wide.u32 	%rd34, %r136, 8;
	add.s64 	%rd35, %rd1, %rd34;
	ld.f64 	%fd50, [%rd35];
	fma.rn.f64 	%fd51, %fd49, %fd50, %fd48;
	ld.shared.f64 	%fd52, [%r129+24];
	mul.wide.u32 	%rd36, %r135, 8;
	add.s64 	%rd37, %rd1, %rd36;
	ld.f64 	%fd53, [%rd37];
	fma.rn.f64 	%fd54, %fd52, %fd53, %fd51;
	ld.shared.f64 	%fd55, [%r129+32];
	mul.wide.u32 	%rd38, %r134, 8;
	add.s64 	%rd39, %rd1, %rd38;
	ld.f64 	%fd56, [%rd39];
	fma.rn.f64 	%fd57, %fd55, %fd56, %fd54;
	ld.shared.f64 	%fd58, [%r129+40];
	mul.wide.u32 	%rd40, %r133, 8;
	add.s64 	%rd41, %rd1, %rd40;
	ld.f64 	%fd59, [%rd41];
	fma.rn.f64 	%fd60, %fd58, %fd59, %fd57;
	ld.shared.f64 	%fd61, [%r129+48];
	mul.wide.u32 	%rd42, %r132, 8;
	add.s64 	%rd43, %rd1, %rd42;
	ld.f64 	%fd62, [%rd43];
	fma.rn.f64 	%fd63, %fd61, %fd62, %fd60;
	ld.shared.f64 	%fd64, [%r129+56];
	mul.wide.u32 	%rd44, %r131, 8;
	add.s64 	%rd45, %rd1, %rd44;
	ld.f64 	%fd65, [%rd45];
	fma.rn.f64 	%fd114, %fd64, %fd65, %fd63;
	add.s32 	%r146, %r146, 16;
	shl.b32 	%r105, %r84, 4;
	add.s32 	%r145, %r145, %r105;
	add.s32 	%r144, %r144, %r105;
	add.s32 	%r143, %r143, %r105;
	add.s32 	%r142, %r142, %r105;
	add.s32 	%r141, %r141, %r105;
	add.s32 	%r140, %r140, %r105;
	add.s32 	%r139, %r139, %r105;
	add.s32 	%r138, %r138, %r105;
	add.s32 	%r137, %r137, %r105;
	add.s32 	%r136, %r136, %r105;
	add.s32 	%r135, %r135, %r105;
	add.s32 	%r134, %r134, %r105;
	add.s32 	%r133, %r133, %r105;
	add.s32 	%r132, %r132, %r105;
	add.s32 	%r131, %r131, %r105;
	add.s32 	%r130, %r130, %r105;
	add.s32 	%r129, %r129, 128;
	setp.ne.s32 	%p5, %r146, 0;
	@%p5 bra 	$L__BB0_3;
$L__BB0_4:
	and.b32  	%r65, %r4, 15;
	setp.eq.s32 	%p6, %r65, 0;
	@%p6 bra 	$L__BB0_13;
	mul.lo.s32 	%r66, %r2, %r4;
	and.b32  	%r67, %r4, 7;
	setp.lt.u32 	%p7, %r65, 8;
	@%p7 bra 	$L__BB0_7;
	add.s32 	%r106, %r148, %r66;
	shl.b32 	%r107, %r106, 3;
	mov.u32 	%r108, two_blocks;
	add.s32 	%r109, %r108, %r107;
	ld.shared.f64 	%fd67, [%r109];
	mad.lo.s32 	%r110, %r148, %r84, %r2;
	mul.wide.u32 	%rd46, %r110, 8;
	add.s64 	%rd47, %rd1, %rd46;
	ld.f64 	%fd68, [%rd47];
	fma.rn.f64 	%fd69, %fd67, %fd68, %fd114;
	ld.shared.f64 	%fd70, [%r109+8];
	add.s32 	%r111, %r110, %r84;
	mul.wide.u32 	%rd48, %r111, 8;
	add.s64 	%rd49, %rd1, %rd48;
	ld.f64 	%fd71, [%rd49];
	fma.rn.f64 	%fd72, %fd70, %fd71, %fd69;
	ld.shared.f64 	%fd73, [%r109+16];
	add.s32 	%r112, %r111, %r84;
	mul.wide.u32 	%rd50, %r112, 8;
	add.s64 	%rd51, %rd1, %rd50;
	ld.f64 	%fd74, [%rd51];
	fma.rn.f64 	%fd75, %fd73, %fd74, %fd72;
	ld.shared.f64 	%fd76, [%r109+24];
	add.s32 	%r113, %r112, %r84;
	mul.wide.u32 	%rd52, %r113, 8;
	add.s64 	%rd53, %rd1, %rd52;
	ld.f64 	%fd77, [%rd53];
	fma.rn.f64 	%fd78, %fd76, %fd77, %fd75;
	ld.shared.f64 	%fd79, [%r109+32];
	add.s32 	%r114, %r113, %r84;
	mul.wide.u32 	%rd54, %r114, 8;
	add.s64 	%rd55, %rd1, %rd54;
	ld.f64 	%fd80, [%rd55];
	fma.rn.f64 	%fd81, %fd79, %fd80, %fd78;
	ld.shared.f64 	%fd82, [%r109+40];
	add.s32 	%r115, %r114, %r84;
	mul.wide.u32 	%rd56, %r115, 8;
	add.s64 	%rd57, %rd1, %rd56;
	ld.f64 	%fd83, [%rd57];
	fma.rn.f64 	%fd84, %fd82, %fd83, %fd81;
	ld.shared.f64 	%fd85, [%r109+48];
	add.s32 	%r116, %r115, %r84;
	mul.wide.u32 	%rd58, %r116, 8;
	add.s64 	%rd59, %rd1, %rd58;
	ld.f64 	%fd86, [%rd59];
	fma.rn.f64 	%fd87, %fd85, %fd86, %fd84;
	ld.shared.f64 	%fd88, [%r109+56];
	add.s32 	%r117, %r116, %r84;
	mul.wide.u32 	%rd60, %r117, 8;
	add.s64 	%rd61, %rd1, %rd60;
	ld.f64 	%fd89, [%rd61];
	fma.rn.f64 	%fd114, %fd88, %fd89, %fd87;
	add.s32 	%r148, %r148, 8;
$L__BB0_7:
	setp.eq.s32 	%p8, %r67, 0;
	@%p8 bra 	$L__BB0_13;
	and.b32  	%r70, %r4, 3;
	setp.lt.u32 	%p9, %r67, 4;
	@%p9 bra 	$L__BB0_10;
	add.s32 	%r118, %r148, %r66;
	shl.b32 	%r119, %r118, 3;
	mov.u32 	%r120, two_blocks;
	add.s32 	%r121, %r120, %r119;
	ld.shared.f64 	%fd91, [%r121];
	mad.lo.s32 	%r122, %r148, %r84, %r2;
	mul.wide.u32 	%rd62, %r122, 8;
	add.s64 	%rd63, %rd1, %rd62;
	ld.f64 	%fd92, [%rd63];
	fma.rn.f64 	%fd93, %fd91, %fd92, %fd114;
	ld.shared.f64 	%fd94, [%r121+8];
	add.s32 	%r123, %r122, %r84;
	mul.wide.u32 	%rd64, %r123, 8;
	add.s64 	%rd65, %rd1, %rd64;
	ld.f64 	%fd95, [%rd65];
	fma.rn.f64 	%fd96, %fd94, %fd95, %fd93;
	ld.shared.f64 	%fd97, [%r121+16];
	add.s32 	%r124, %r123, %r84;
	mul.wide.u32 	%rd66, %r124, 8;
	add.s64 	%rd67, %rd1, %rd66;
	ld.f64 	%fd98, [%rd67];
	fma.rn.f64 	%fd99, %fd97, %fd98, %fd96;
	ld.shared.f64 	%fd100, [%r121+24];
	add.s32 	%r125, %r124, %r84;
	mul.wide.u32 	%rd68, %r125, 8;
	add.s64 	%rd69, %rd1, %rd68;
	ld.f64 	%fd101, [%rd69];
	fma.rn.f64 	%fd114, %fd100, %fd101, %fd99;
	add.s32 	%r148, %r148, 4;
$L__BB0_10:
	setp.eq.s32 	%p10, %r70, 0;
	@%p10 bra 	$L__BB0_13;
	mad.lo.s32 	%r152, %r148, %r84, %r2;
	add.s32 	%r126, %r148, %r66;
	shl.b32 	%r127, %r126, 3;
	mov.u32 	%r128, two_blocks;
	add.s32 	%r151, %r128, %r127;
	neg.s32 	%r150, %r70;
$L__BB0_12:
	.pragma "nounroll";
	ld.shared.f64 	%fd102, [%r151];
	mul.wide.u32 	%rd70, %r152, 8;
	add.s64 	%rd71, %rd1, %rd70;
	ld.f64 	%fd103, [%rd71];
	fma.rn.f64 	%fd114, %fd102, %fd103, %fd114;
	add.s32 	%r152, %r152, %r84;
	add.s32 	%r151, %r151, 8;
	add.s32 	%r150, %r150, 1;
	setp.ne.s32 	%p11, %r150, 0;
	@%p11 bra 	$L__BB0_12;
$L__BB0_13:
	ld.param.u64 	%rd75, [_Z2m5iiiPdS_S__param_5];
	cvta.to.global.u64 	%rd72, %rd75;
	mul.wide.s32 	%rd73, %r8, 8;
	add.s64 	%rd74, %rd72, %rd73;
	ld.global.f64 	%fd104, [%rd74];
	add.f64 	%fd105, %fd114, %fd104;
	st.global.f64 	[%rd74], %fd105;
$L__BB0_14:
	ret;

}


// ===== COMPILED SASS (sm_100) =====

	.target	sm_100

	.elftype	@"ET_EXEC"


//--------------------- .note.nv.tkinfo           --------------------------
	.section	.note.nv.tkinfo,"",@"SHT_NOTE"
	.sectionflags	@"SHF_NOTE_NV_TKINFO"
	.tkinfo
        /*0018*/ 	.word	0x00000002
        /*0030*/ 	.string	""
        /*0030*/ 	.string	"ptxas"
        /*0030*/ 	.string	"Cuda compilation tools, release 13.0, V13.0.88"
        /*0030*/ 	.string	"Build cuda_13.0.r13.0/compiler.36424714_0"
        /*0030*/ 	.string	"-arch sm_100 -m 64 "



//--------------------- .note.nv.cuinfo           --------------------------
	.section	.note.nv.cuinfo,"",@"SHT_NOTE"
	.sectionflags	@"SHF_NOTE_NV_CUINFO"
        /*0018*/ 	.short	0x0002
        /*001a*/ 	.short	0x0064
        /*001c*/ 	.short	0x0082
	.zero		2


//--------------------- .nv.info                  --------------------------
	.section	.nv.info,"",@"SHT_CUDA_INFO"
	.align	4


	//----- nvinfo : EIATTR_REGCOUNT
	.align		4
        /*0000*/ 	.byte	0x04, 0x2f
        /*0002*/ 	.short	(.L_1 - .L_0)
	.align		4
.L_0:
        /*0004*/ 	.word	index@(_Z2m5iiiPdS_S_)
        /*0008*/ 	.word	0x00000028


	//----- nvinfo : EIATTR_FRAME_SIZE
	.align		4
.L_1:
        /*000c*/ 	.byte	0x04, 0x11
        /*000e*/ 	.short	(.L_3 - .L_2)
	.align		4
.L_2:
        /*0010*/ 	.word	index@(_Z2m5iiiPdS_S_)
        /*0014*/ 	.word	0x00000000


	//----- nvinfo : EIATTR_MIN_STACK_SIZE
	.align		4
.L_3:
        /*0018*/ 	.byte	0x04, 0x12
        /*001a*/ 	.short	(.L_5 - .L_4)
	.align		4
.L_4:
        /*001c*/ 	.word	index@(_Z2m5iiiPdS_S_)
        /*0020*/ 	.word	0x00000000
.L_5:


//--------------------- .nv.compat                --------------------------
	.section	.nv.compat,"",@"SHT_CUDA_COMPAT_INFO"
	.align	4
        /*0000*/ 	.byte	0x02, 0x09, 0x00, 0x00, 0x02, 0x02, 0x01, 0x00, 0x02, 0x05, 0x05, 0x00, 0x03, 0x07, 0x01, 0x01
        /*0010*/ 	.byte	0x02, 0x03, 0x00, 0x00, 0x02, 0x06, 0x01, 0x00, 0x04, 0x0b, 0x08, 0x00, 0x01, 0x00, 0x00, 0x00
        /*0020*/ 	.byte	0x00, 0x00, 0x00, 0x00


//--------------------- .nv.info._Z2m5iiiPdS_S_   --------------------------
	.section	.nv.info._Z2m5iiiPdS_S_,"",@"SHT_CUDA_INFO"
	.sectionflags	@""
	.align	4


	//----- nvinfo : EIATTR_CUDA_API_VERSION
	.align		4
        /*0000*/ 	.byte	0x04, 0x37
        /*0002*/ 	.short	(.L_7 - .L_6)
.L_6:
        /*0004*/ 	.word	0x00000082


	//----- nvinfo : EIATTR_KPARAM_INFO
	.align		4
.L_7:
        /*0008*/ 	.byte	0x04, 0x17
        /*000a*/ 	.short	(.L_9 - .L_8)
.L_8:
        /*000c*/ 	.word	0x00000000
        /*0010*/ 	.short	0x0005
        /*0012*/ 	.short	0x0020
        /*0014*/ 	.byte	0x00, 0xf5, 0x21, 0x00


	//----- nvinfo : EIATTR_KPARAM_INFO
	.align		4
.L_9:
        /*0018*/ 	.byte	0x04, 0x17
        /*001a*/ 	.short	(.L_11 - .L_10)
.L_10:
        /*001c*/ 	.word	0x00000000
        /*0020*/ 	.short	0x0004
        /*0022*/ 	.short	0x0018
        /*0024*/ 	.byte	0x00, 0xf5, 0x21, 0x00


	//----- nvinfo : EIATTR_KPARAM_INFO
	.align		4
.L_11:
        /*0028*/ 	.byte	0x04, 0x17
        /*002a*/ 	.short	(.L_13 - .L_12)
.L_12:
        /*002c*/ 	.word	0x00000000
        /*0030*/ 	.short	0x0003
        /*0032*/ 	.short	0x0010
        /*0034*/ 	.byte	0x00, 0xf5, 0x21, 0x00


	//----- nvinfo : EIATTR_KPARAM_INFO
	.align		4
.L_13:
        /*0038*/ 	.byte	0x04, 0x17
        /*003a*/ 	.short	(.L_15 - .L_14)
.L_14:
        /*003c*/ 	.word	0x00000000
        /*0040*/ 	.short	0x0002
        /*0042*/ 	.short	0x0008
        /*0044*/ 	.byte	0x00, 0xf0, 0x11, 0x00


	//----- nvinfo : EIATTR_KPARAM_INFO
	.align		4
.L_15:
        /*0048*/ 	.byte	0x04, 0x17
        /*004a*/ 	.short	(.L_17 - .L_16)
.L_16:
        /*004c*/ 	.word	0x00000000
        /*0050*/ 	.short	0x0001
        /*0052*/ 	.short	0x0004
        /*0054*/ 	.byte	0x00, 0xf0, 0x11, 0x00


	//----- nvinfo : EIATTR_KPARAM_INFO
	.align		4
.L_17:
        /*0058*/ 	.byte	0x04, 0x17
        /*005a*/ 	.short	(.L_19 - .L_18)
.L_18:
        /*005c*/ 	.word	0x00000000
        /*0060*/ 	.short	0x0000
        /*0062*/ 	.short	0x0000
        /*0064*/ 	.byte	0x00, 0xf0, 0x11, 0x00


	//----- nvinfo : EIATTR_SPARSE_MMA_MASK
	.align		4
.L_19:
        /*0068*/ 	.byte	0x03, 0x50
        /*006a*/ 	.short	0x0000


	//----- nvinfo : EIATTR_MAXREG_COUNT
	.align		4
        /*006c*/ 	.byte	0x03, 0x1b
        /*006e*/ 	.short	0x00ff


	//----- nvinfo : EIATTR_NUM_BARRIERS
	.align		4
        /*0070*/ 	.byte	0x02, 0x4c
        /*0072*/ 	.byte	0x01
	.zero		1


	//----- nvinfo : EIATTR_MERCURY_ISA_VERSION
	.align		4
        /*0074*/ 	.byte	0x03, 0x5f
        /*0076*/ 	.short	0x0101


	//----- nvinfo : EIATTR_VRC_CTA_INIT_COUNT
	.align		4
        /*0078*/ 	.byte	0x02, 0x4a
	.zero		1
	.zero		1


	//----- nvinfo : EIATTR_EXIT_INSTR_OFFSETS
	.align		4
        /*007c*/ 	.byte	0x04, 0x1c
        /*007e*/ 	.short	(.L_21 - .L_20)


	//   ....[0]....
.L_20:
        /*0080*/ 	.word	0x00000170


	//   ....[1]....
        /*0084*/ 	.word	0x00000fe0


	//----- nvinfo : EIATTR_CBANK_PARAM_SIZE
	.align		4
.L_21:
        /*0088*/ 	.byte	0x03, 0x19
        /*008a*/ 	.short	0x0028


	//----- nvinfo : EIATTR_PARAM_CBANK
	.align		4
        /*008c*/ 	.byte	0x04, 0x0a
        /*008e*/ 	.short	(.L_23 - .L_22)
	.align		4
.L_22:
        /*0090*/ 	.word	index@(.nv.constant0._Z2m5iiiPdS_S_)
        /*0094*/ 	.short	0x0380
        /*0096*/ 	.short	0x0028


	//----- nvinfo : EIATTR_SW_WAR
	.align		4
.L_23:
        /*0098*/ 	.byte	0x04, 0x36
        /*009a*/ 	.short	(.L_25 - .L_24)
.L_24:
        /*009c*/ 	.word	0x00000008
.L_25:


//--------------------- .nv.callgraph             --------------------------
	.section	.nv.callgraph,"",@"SHT_CUDA_CALLGRAPH"
	.align	4
	.sectionentsize	8
	.align		4
        /*0000*/ 	.word	0x00000000
	.align		4
        /*0004*/ 	.word	0xffffffff
	.align		4
        /*0008*/ 	.word	0x00000000
	.align		4
        /*000c*/ 	.word	0xfffffffe
	.align		4
        /*0010*/ 	.word	0x00000000
	.align		4
        /*0014*/ 	.word	0xfffffffd
	.align		4
        /*0018*/ 	.word	0x00000000
	.align		4
        /*001c*/ 	.word	0xfffffffc


//--------------------- .text._Z2m5iiiPdS_S_      --------------------------
	.section	.text._Z2m5iiiPdS_S_,"ax",@progbits
	.align	128
        .global         _Z2m5iiiPdS_S_
        .type           _Z2m5iiiPdS_S_,@function
        .size           _Z2m5iiiPdS_S_,(.L_x_7 - _Z2m5iiiPdS_S_)
        .other          _Z2m5iiiPdS_S_,@"STO_CUDA_ENTRY STV_DEFAULT"
_Z2m5iiiPdS_S_:
.text._Z2m5iiiPdS_S_:
[----:B------:R-:W-:Y:S01]  /*0000*/  LDC R1, c[0x0][0x37c] ;  /* 0x0000df00ff017b82 */ /* 0x000fe20000000800 */
[----:B------:R-:W0:Y:S07]  /*0010*/  S2R R15, SR_TID.Y ;  /* 0x00000000000f7919 */ /* 0x000e2e0000002200 */
[----:B------:R-:W1:Y:S01]  /*0020*/  LDC R13, c[0x0][0x360] ;  /* 0x0000d800ff0d7b82 */ /* 0x000e620000000800 */
[----:B------:R-:W-:Y:S01]  /*0030*/  MOV R8, 0x400 ;  /* 0x0000040000087802 */ /* 0x000fe20000000f00 */
[----:B------:R-:W2:Y:S03]  /*0040*/  S2R R22, SR_TID.X ;  /* 0x0000000000167919 */ /* 0x000ea60000002100 */
[----:B------:R-:W-:Y:S01]  /*0050*/  IADD3 R3, PT, PT, R8, 0x10, RZ ;  /* 0x0000001008037810 */ /* 0x000fe20007ffe0ff */
[----:B------:R-:W3:Y:S02]  /*0060*/  S2R R21, SR_CgaCtaId ;  /* 0x0000000000157919 */ /* 0x000ee40000008800 */
[----:B------:R-:W0:Y:S01]  /*0070*/  S2UR UR5, SR_CTAID.Y ;  /* 0x00000000000579c3 */ /* 0x000e220000002600 */
[----:B------:R-:W4:Y:S07]  /*0080*/  S2R R12, SR_SWINHI ;  /* 0x00000000000c7919 */ /* 0x000f2e0000002f00 */
[----:B------:R-:W0:Y:S08]  /*0090*/  LDC R0, c[0x0][0x364] ;  /* 0x0000d900ff007b82 */ /* 0x000e300000000800 */
[----:B------:R-:W2:Y:S08]  /*00a0*/  S2UR UR4, SR_CTAID.X ;  /* 0x00000000000479c3 */ /* 0x000eb00000002500 */
[----:B------:R-:W5:Y:S01]  /*00b0*/  LDC.64 R4, c[0x0][0x380] ;  /* 0x0000e000ff047b82 */ /* 0x000f620000000a00 */
[C---:B---3--:R-:W-:Y:S01]  /*00c0*/  LEA R3, R21.reuse, R3, 0x18 ;  /* 0x0000000315037211 */ /* 0x048fe200078ec0ff */
[----:B0-----:R-:W-:Y:S01]  /*00d0*/  IMAD R10, R0, UR5, R15 ;  /* 0x00000005000a7c24 */ /* 0x001fe2000f8e020f */
[----:B------:R-:W-:Y:S01]  /*00e0*/  LEA R21, R21, R8, 0x18 ;  /* 0x0000000815157211 */ /* 0x000fe200078ec0ff */
[----:B-1----:R-:W-:Y:S01]  /*00f0*/  IMAD R11, R13, R0, RZ ;  /* 0x000000000d0b7224 */ /* 0x002fe200078e02ff */
[----:B------:R-:W-:-:S02]  /*0100*/  MOV R6, R3 ;  /* 0x0000000300067202 */ /* 0x000fc40000000f00 */
[----:B----4-:R-:W-:Y:S01]  /*0110*/  MOV R7, R12 ;  /* 0x0000000c00077202 */ /* 0x010fe20000000f00 */
[----:B--2---:R-:W-:Y:S02]  /*0120*/  IMAD R2, R13, UR4, R22 ;  /* 0x000000040d027c24 */ /* 0x004fe4000f8e0216 */
[----:B------:R-:W-:-:S05]  /*0130*/  IMAD.WIDE.U32 R6, R11, 0x8, R6 ;  /* 0x000000080b067825 */ /* 0x000fca00078e0006 */
[----:B------:R0:W-:Y:S01]  /*0140*/  STS.64 [R21], R6 ;  /* 0x0000000615007388 */ /* 0x0001e20000000a00 */
[----:B-----5:R-:W-:-:S04]  /*0150*/  ISETP.GE.AND P0, PT, R10, R5, PT ;  /* 0x000000050a00720c */ /* 0x020fc80003f06270 */
[----:B------:R-:W-:-:S13]  /*0160*/  ISETP.GE.OR P0, PT, R2, R4, P0 ;  /* 0x000000040200720c */ /* 0x000fda0000706670 */
[----:B0-----:R-:W-:Y:S05]  /*0170*/  @P0 EXIT ;  /* 0x000000000000094d */ /* 0x001fea0003800000 */
[----:B------:R-:W0:Y:S01]  /*0180*/  LDC.64 R6, c[0x0][0x390] ;  /* 0x0000e400ff067b82 */ /* 0x000e220000000a00 */
[----:B------:R-:W1:Y:S01]  /*0190*/  LDCU.64 UR6, c[0x0][0x358] ;  /* 0x00006b00ff0677ac */ /* 0x000e620008000a00 */
[----:B------:R-:W-:-:S06]  /*01a0*/  IMAD R2, R2, R5, R10 ;  /* 0x0000000502027224 */ /* 0x000fcc00078e020a */
[----:B------:R-:W2:Y:S01]  /*01b0*/  LDC.64 R8, c[0x0][0x398] ;  /* 0x0000e600ff087b82 */ /* 0x000ea20000000a00 */
[----:B0-----:R-:W-:-:S06]  /*01c0*/  IMAD.WIDE R6, R2, 0x8, R6 ;  /* 0x0000000802067825 */ /* 0x001fcc00078e0206 */
[----:B-1----:R-:W3:Y:S01]  /*01d0*/  LDG.E.64 R6, desc[UR6][R6.64] ;  /* 0x0000000606067981 */ /* 0x002ee2000c1e1b00 */
[----:B--2---:R-:W-:-:S06]  /*01e0*/  IMAD.WIDE R8, R2, 0x8, R8 ;  /* 0x0000000802087825 */ /* 0x004fcc00078e0208 */
[----:B------:R-:W2:Y:S01]  /*01f0*/  LDG.E.64 R8, desc[UR6][R8.64] ;  /* 0x0000000608087981 */ /* 0x000ea2000c1e1b00 */
[----:B------:R-:W-:Y:S02]  /*0200*/  IMAD R10, R22, R0, RZ ;  /* 0x00000000160a7224 */ /* 0x000fe400078e02ff */
[----:B------:R-:W-:-:S03]  /*0210*/  IMAD R12, R13, R15, R22 ;  /* 0x0000000f0d0c7224 */ /* 0x000fc600078e0216 */
[----:B------:R-:W-:Y:S02]  /*0220*/  IADD3 R4, PT, PT, R10, R15, RZ ;  /* 0x0000000f0a047210 */ /* 0x000fe40007ffe0ff */
[----:B------:R-:W-:Y:S02]  /*0230*/  IADD3 R12, PT, PT, R11, R12, RZ ;  /* 0x0000000c0b0c7210 */ /* 0x000fe40007ffe0ff */
[----:B------:R-:W-:-:S03]  /*0240*/  LEA R11, R4, R3, 0x3 ;  /* 0x00000003040b7211 */ /* 0x000fc600078e18ff */
[----:B------:R-:W-:Y:S01]  /*0250*/  IMAD R13, R12, 0x8, R3 ;  /* 0x000000080c0d7824 */ /* 0x000fe200078e0203 */
[----:B------:R-:W-:Y:S01]  /*0260*/  ISETP.GE.U32.AND P0, PT, R0, 0x10, PT ;  /* 0x000000100000780c */ /* 0x000fe20003f06070 */
[----:B------:R-:W-:Y:S01]  /*0270*/  HFMA2 R4, -RZ, RZ, 0, 0 ;  /* 0x00000000ff047431 */ /* 0x000fe200000001ff */
[----:B------:R-:W-:Y:S01]  /*0280*/  CS2R R26, SRZ ;  /* 0x00000000001a7805 */ /* 0x000fe2000001ff00 */
[----:B---3--:R0:W-:Y:S04]  /*0290*/  STS.64 [R11], R6 ;  /* 0x000000060b007388 */ /* 0x0081e80000000a00 */
[----:B--2---:R0:W-:Y:S01]  /*02a0*/  STS.64 [R13], R8 ;  /* 0x000000080d007388 */ /* 0x0041e20000000a00 */
[----:B------:R-:W-:Y:S06]  /*02b0*/  BAR.SYNC.DEFER_BLOCKING 0x0 ;  /* 0x0000000000007b1d */ /* 0x000fec0000010000 */
[----:B------:R-:W1:Y:S01]  /*02c0*/  LDS.64 R20, [R21] ;  /* 0x0000000015147984 */ /* 0x000e620000000a00 */
[----:B------:R-:W-:Y:S05]  /*02d0*/  @!P0 BRA `(.L_x_0) ;  /* 0x0000000400a88947 */ /* 0x000fea0003800000 */
[----:B------:R-:W-:Y:S01]  /*02e0*/  LEA R32, R10, R3, 0x3 ;  /* 0x000000030a207211 */ /* 0x000fe200078e18ff */
[C-C-:B------:R-:W-:Y:S01]  /*02f0*/  IMAD R4, R5.reuse, 0x2, R22.reuse ;  /* 0x0000000205047824 */ /* 0x140fe200078e0216 */
[----:B------:R-:W-:Y:S01]  /*0300*/  LOP3.LUT R3, R0, 0xfffffff0, RZ, 0xc0, !PT ;  /* 0xfffffff000037812 */ /* 0x000fe200078ec0ff */
[C-C-:B0-----:R-:W-:Y:S01]  /*0310*/  IMAD R6, R5.reuse, 0x3, R22.reuse ;  /* 0x0000000305067824 */ /* 0x141fe200078e0216 */
[----:B------:R-:W-:Y:S01]  /*0320*/  IADD3 R33, PT, PT, R22, R5, RZ ;  /* 0x0000000516217210 */ /* 0x000fe20007ffe0ff */
[C-C-:B------:R-:W-:Y:S01]  /*0330*/  IMAD R10, R5.reuse, 0x5, R22.reuse ;  /* 0x00000005050a7824 */ /* 0x140fe200078e0216 */
[CC--:B------:R-:W-:Y:S01]  /*0340*/  LEA R8, R5.reuse, R22.reuse, 0x2 ;  /* 0x0000001605087211 */ /* 0x0c0fe200078e10ff */
[C-C-:B------:R-:W-:Y:S01]  /*0350*/  IMAD R12, R5.reuse, 0x6, R22.reuse ;  /* 0x00000006050c7824 */ /* 0x140fe200078e0216 */
[CC--:B------:R-:W-:Y:S01]  /*0360*/  LEA R16, R5.reuse, R22.reuse, 0x3 ;  /* 0x0000001605107211 */ /* 0x0c0fe200078e18ff */
[C-C-:B------:R-:W-:Y:S01]  /*0370*/  IMAD R14, R5.reuse, 0x7, R22.reuse ;  /* 0x00000007050e7824 */ /* 0x140fe200078e0216 */
[----:B------:R-:W-:Y:S01]  /*0380*/  MOV R19, R22 ;  /* 0x0000001600137202 */ /* 0x000fe20000000f00 */
[C-C-:B------:R-:W-:Y:S01]  /*0390*/  IMAD R18, R5.reuse, 0x9, R22.reuse ;  /* 0x0000000905127824 */ /* 0x140fe200078e0216 */
[----:B------:R-:W-:Y:S01]  /*03a0*/  CS2R R26, SRZ ;  /* 0x00000000001a7805 */ /* 0x000fe2000001ff00 */
[--C-:B------:R-:W-:Y:S01]  /*03b0*/  IMAD R7, R5, 0xa, R22.reuse ;  /* 0x0000000a05077824 */ /* 0x100fe200078e0216 */
[----:B------:R-:W-:Y:S01]  /*03c0*/  IADD3 R3, PT, PT, -R3, RZ, RZ ;  /* 0x000000ff03037210 */ /* 0x000fe20007ffe1ff */
[----:B------:R-:W-:-:S02]  /*03d0*/  IMAD R9, R5, 0xb, R22 ;  /* 0x0000000b05097824 */ /* 0x000fc400078e0216 */
[C-C-:B------:R-:W-:Y:S02]  /*03e0*/  IMAD R11, R5.reuse, 0xc, R22.reuse ;  /* 0x0000000c050b7824 */ /* 0x140fe400078e0216 */
[C-C-:B------:R-:W-:Y:S02]  /*03f0*/  IMAD R13, R5.reuse, 0xd, R22.reuse ;  /* 0x0000000d050d7824 */ /* 0x140fe400078e0216 */
[C-C-:B------:R-:W-:Y:S02]  /*0400*/  IMAD R15, R5.reuse, 0xe, R22.reuse ;  /* 0x0000000e050f7824 */ /* 0x140fe400078e0216 */
[----:B------:R-:W-:Y:S02]  /*0410*/  IMAD R17, R5, 0xf, R22 ;  /* 0x0000000f05117824 */ /* 0x000fe400078e0216 */
[----:B------:R-:W-:-:S07]  /*0420*/  VIADD R32, R32, 0x40 ;  /* 0x0000004020207836 */ /* 0x000fce0000000000 */
.L_x_1:
[--C-:B-1----:R-:W-:Y:S01]  /*0430*/  IMAD.WIDE.U32 R34, R19, 0x8, R20.reuse ;  /* 0x0000000813227825 */ /* 0x102fe200078e0014 */
[----:B------:R-:W0:Y:S04]  /*0440*/  LDS.64 R22, [R32+-0x40] ;  /* 0xffffc00020167984 */ /* 0x000e280000000a00 */
[----:B------:R1:W0:Y:S01]  /*0450*/  LD.E.64 R28, desc[UR6][R34.64] ;  /* 0x00000006221c7980 */ /* 0x000222000c101b00 */
[----:B------:R-:W-:-:S05]  /*0460*/  IMAD.WIDE.U32 R36, R33, 0x8, R20 ;  /* 0x0000000821247825 */ /* 0x000fca00078e0014 */
[----:B------:R2:W3:Y:S01]  /*0470*/  LD.E.64 R30, desc[UR6][R36.64] ;  /* 0x00000006241e7980 */ /* 0x0004e2000c101b00 */
[----:B------:R-:W-:-:S06]  /*0480*/  IMAD.WIDE.U32 R24, R4, 0x8, R20 ;  /* 0x0000000804187825 */ /* 0x000fcc00078e0014 */
[----:B------:R-:W4:Y:S01]  /*0490*/  LD.E.64 R24, desc[UR6][R24.64] ;  /* 0x0000000618187980 */ /* 0x000f22000c101b00 */
[----:B-1----:R-:W-:-:S04]  /*04a0*/  IMAD.WIDE.U32 R34, R8, 0x8, R20 ;  /* 0x0000000808227825 */ /* 0x002fc800078e0014 */
[----:B--2---:R-:W-:Y:S01]  /*04b0*/  IMAD.WIDE.U32 R36, R10, 0x8, R20 ;  /* 0x000000080a247825 */ /* 0x004fe200078e0014 */
[----:B0-----:R-:W-:-:S03]  /*04c0*/  DFMA R28, R22, R28, R26 ;  /* 0x0000001c161c722b */ /* 0x001fc6000000001a */
[----:B------:R-:W-:Y:S01]  /*04d0*/  IMAD.WIDE.U32 R22, R6, 0x8, R20 ;  /* 0x0000000806167825 */ /* 0x000fe200078e0014 */
[----:B------:R-:W3:Y:S05]  /*04e0*/  LDS.64 R26, [R32+-0x38] ;  /* 0xffffc800201a7984 */ /* 0x000eea0000000a00 */
[----:B------:R-:W2:Y:S01]  /*04f0*/  LD.E.64 R22, desc[UR6][R22.64] ;  /* 0x0000000616167980 */ /* 0x000ea2000c101b00 */
[----:B---3--:R-:W-:-:S03]  /*0500*/  DFMA R30, R26, R30, R28 ;  /* 0x0000001e1a1e722b */ /* 0x008fc6000000001c */
[----:B------:R-:W4:Y:S04]  /*0510*/  LDS.64 R26, [R32+-0x30] ;  /* 0xffffd000201a7984 */ /* 0x000f280000000a00 */
[----:B------:R0:W3:Y:S01]  /*0520*/  LD.E.64 R28, desc[UR6][R34.64] ;  /* 0x00000006221c7980 */ /* 0x0000e2000c101b00 */
[----:B----4-:R-:W-:-:S03]  /*0530*/  DFMA R26, R26, R24, R30 ;  /* 0x000000181a1a722b */ /* 0x010fc6000000001e */
[----:B------:R-:W4:Y:S04]  /*0540*/  LD.E.64 R24, desc[UR6][R36.64] ;  /* 0x0000000624187980 */ /* 0x000f28000c101b00 */
[----:B------:R-:W2:Y:S02]  /*0550*/  LDS.64 R30, [R32+-0x28] ;  /* 0xffffd800201e7984 */ /* 0x000ea40000000a00 */
[----:B--2---:R-:W-:Y:S01]  /*0560*/  DFMA R30, R30, R22, R26 ;  /* 0x000000161e1e722b */ /* 0x004fe2000000001a */
[--C-:B------:R-:W-:Y:S01]  /*0570*/  IMAD.WIDE.U32 R22, R12, 0x8, R20.reuse ;  /* 0x000000080c167825 */ /* 0x100fe200078e0014 */
[----:B------:R-:W3:Y:S05]  /*0580*/  LDS.64 R26, [R32+-0x20] ;  /* 0xffffe000201a7984 */ /* 0x000eea0000000a00 */
[----:B------:R-:W2:Y:S01]  /*0590*/  LD.E.64 R22, desc[UR6][R22.64] ;  /* 0x0000000616167980 */ /* 0x000ea2000c101b00 */
[----:B0-----:R-:W-:Y:S01]  /*05a0*/  IMAD.WIDE.U32 R34, R14, 0x8, R20 ;  /* 0x000000080e227825 */ /* 0x001fe200078e0014 */
[----:B---3--:R-:W-:-:S02]  /*05b0*/  DFMA R28, R26, R28, R30 ;  /* 0x0000001c1a1c722b */ /* 0x008fc4000000001e */
[----:B------:R-:W4:Y:S04]  /*05c0*/  LDS.64 R26, [R32+-0x18] ;  /* 0xffffe800201a7984 */ /* 0x000f280000000a00 */
[----:B------:R-:W3:Y:S02]  /*05d0*/  LD.E.64 R30, desc[UR6][R34.64] ;  /* 0x00000006221e7980 */ /* 0x000ee4000c101b00 */
[----:B----4-:R-:W-:Y:S01]  /*05e0*/  DFMA R24, R26, R24, R28 ;  /* 0x000000181a18722b */ /* 0x010fe2000000001c */
[--C-:B------:R-:W-:Y:S01]  /*05f0*/  IMAD.WIDE.U32 R26, R16, 0x8, R20.reuse ;  /* 0x00000008101a7825 */ /* 0x100fe200078e0014 */
[----:B------:R-:W2:Y:S05]  /*0600*/  LDS.64 R28, [R32+-0x10] ;  /* 0xfffff000201c7984 */ /* 0x000eaa0000000a00 */
[----:B------:R-:W4:Y:S01]  /*0610*/  LD.E.64 R26, desc[UR6][R26.64] ;  /* 0x000000061a1a7980 */ /* 0x000f22000c101b00 */
[----:B--2---:R-:W-:Y:S01]  /*0620*/  DFMA R28, R28, R22, R24 ;  /* 0x000000161c1c722b */ /* 0x004fe20000000018 */
[----:B------:R-:W-:-:S02]  /*0630*/  IMAD.WIDE.U32 R24, R18, 0x8, R20 ;  /* 0x0000000812187825 */ /* 0x000fc400078e0014 */
[----:B------:R-:W3:Y:S04]  /*0640*/  LDS.64 R22, [R32+-0x8] ;  /* 0xfffff80020167984 */ /* 0x000ee80000000a00 */
[----:B------:R-:W2:Y:S01]  /*0650*/  LD.E.64 R24, desc[UR6][R24.64] ;  /* 0x0000000618187980 */ /* 0x000ea2000c101b00 */
[----:B---3--:R-:W-:-:S03]  /*0660*/  DFMA R30, R22, R30, R28 ;  /* 0x0000001e161e722b */ /* 0x008fc6000000001c */
[----:B------:R-:W4:Y:S01]  /*0670*/  LDS.64 R28, [R32] ;  /* 0x00000000201c7984 */ /* 0x000f220000000a00 */
[----:B------:R-:W-:-:S06]  /*0680*/  IMAD.WIDE.U32 R22, R7, 0x8, R20 ;  /* 0x0000000807167825 */ /* 0x000fcc00078e0014 */
[----:B------:R-:W3:Y:S01]  /*0690*/  LD.E.64 R22, desc[UR6][R22.64] ;  /* 0x0000000616167980 */ /* 0x000ee2000c101b00 */
[----:B----4-:R-:W-:Y:S01]  /*06a0*/  DFMA R30, R28, R26, R30 ;  /* 0x0000001a1c1e722b */ /* 0x010fe2000000001e */
[--C-:B------:R-:W-:Y:S02]  /*06b0*/  IMAD.WIDE.U32 R28, R9, 0x8, R20.reuse ;  /* 0x00000008091c7825 */ /* 0x100fe400078e0014 */
[----:B------:R-:W2:Y:S04]  /*06c0*/  LDS.64 R26, [R32+0x8] ;  /* 0x00000800201a7984 */ /* 0x000ea80000000a00 */
[----:B------:R-:W4:Y:S01]  /*06d0*/  LD.E.64 R28, desc[UR6][R28.64] ;  /* 0x000000061c1c7980 */ /* 0x000f22000c101b00 */
[----:B------:R-:W-:Y:S01]  /*06e0*/  IMAD.WIDE.U32 R36, R11, 0x8, R20 ;  /* 0x000000080b247825 */ /* 0x000fe200078e0014 */
[----:B--2---:R-:W-:-:S04]  /*06f0*/  DFMA R26, R26, R24, R30 ;  /* 0x000000181a1a722b */ /* 0x004fc8000000001e */
[----:B------:R-:W2:Y:S01]  /*0700*/  LD.E.64 R30, desc[UR6][R36.64] ;  /* 0x00000006241e7980 */ /* 0x000ea2000c101b00 */
[----:B------:R-:W-:-:S03]  /*0710*/  IMAD.WIDE.U32 R34, R13, 0x8, R20 ;  /* 0x000000080d227825 */ /* 0x000fc600078e0014 */
[----:B------:R-:W3:Y:S02]  /*0720*/  LDS.64 R24, [R32+0x10] ;  /* 0x0000100020187984 */ /* 0x000ee40000000a00 */
[----:B---3--:R-:W-:Y:S02]  /*0730*/  DFMA R26, R24, R22, R26 ;  /* 0x00000016181a722b */ /* 0x008fe4000000001a */
[----:B------:R-:W4:Y:S01]  /*0740*/  LDS.64 R24, [R32+0x18] ;  /* 0x0000180020187984 */ /* 0x000f220000000a00 */
[----:B------:R-:W-:-:S06]  /*0750*/  IMAD.WIDE.U32 R22, R15, 0x8, R20 ;  /* 0x000000080f167825 */ /* 0x000fcc00078e0014 */
[----:B------:R-:W3:Y:S01]  /*0760*/  LD.E.64 R22, desc[UR6][R22.64] ;  /* 0x0000000616167980 */ /* 0x000ee2000c101b00 */
[----:B----4-:R-:W-:-:S03]  /*0770*/  DFMA R28, R24, R28, R26 ;  /* 0x0000001c181c722b */ /* 0x010fc6000000001a */
[----:B------:R-:W4:Y:S04]  /*0780*/  LD.E.64 R26, desc[UR6][R34.64] ;  /* 0x00000006221a7980 */ /* 0x000f28000c101b00 */
[----:B------:R-:W2:Y:S02]  /*0790*/  LDS.64 R24, [R32+0x20] ;  /* 0x0000200020187984 */ /* 0x000ea40000000a00 */
[----:B--2---:R-:W-:Y:S01]  /*07a0*/  DFMA R30, R24, R30, R28 ;  /* 0x0000001e181e722b */ /* 0x004fe2000000001c */
[----:B------:R-:W-:Y:S01]  /*07b0*/  IMAD.WIDE.U32 R24, R17, 0x8, R20 ;  /* 0x0000000811187825 */ /* 0x000fe200078e0014 */
[----:B------:R-:W4:Y:S05]  /*07c0*/  LDS.64 R28, [R32+0x28] ;  /* 0x00002800201c7984 */ /* 0x000f2a0000000a00 */
[----:B------:R-:W2:Y:S01]  /*07d0*/  LD.E.64 R24, desc[UR6][R24.64] ;  /* 0x0000000618187980 */ /* 0x000ea2000c101b00 */
[----:B------:R-:W-:-:S04]  /*07e0*/  IADD3 R3, PT, PT, R3, 0x10, RZ ;  /* 0x0000001003037810 */ /* 0x000fc80007ffe0ff */
[----:B------:R-:W-:Y:S01]  /*07f0*/  ISETP.NE.AND P0, PT, R3, RZ, PT ;  /* 0x000000ff0300720c */ /* 0x000fe20003f05270 */
[C---:B------:R-:W-:Y:S01]  /*0800*/  IMAD R4, R5.reuse, 0x10, R4 ;  /* 0x0000001005047824 */ /* 0x040fe200078e0204 */
[C---:B------:R-:W-:Y:S01]  /*0810*/  LEA R33, R5.reuse, R33, 0x4 ;  /* 0x0000002105217211 */ /* 0x040fe200078e20ff */
[C---:B------:R-:W-:Y:S01]  /*0820*/  IMAD R14, R5.reuse, 0x10, R14 ;  /* 0x00000010050e7824 */ /* 0x040fe200078e020e */
[C---:B------:R-:W-:Y:S01]  /*0830*/  LEA R6, R5.reuse, R6, 0x4 ;  /* 0x0000000605067211 */ /* 0x040fe200078e20ff */
[C---:B------:R-:W-:Y:S01]  /*0840*/  IMAD R11, R5.reuse, 0x10, R11 ;  /* 0x00000010050b7824 */ /* 0x040fe200078e020b */
[C---:B------:R-:W-:Y:S02]  /*0850*/  LEA R8, R5.reuse, R8, 0x4 ;  /* 0x0000000805087211 */ /* 0x040fe400078e20ff */
[C---:B------:R-:W-:Y:S02]  /*0860*/  LEA R10, R5.reuse, R10, 0x4 ;  /* 0x0000000a050a7211 */ /* 0x040fe400078e20ff */
[----:B------:R-:W-:-:S02]  /*0870*/  LEA R12, R5, R12, 0x4 ;  /* 0x0000000c050c7211 */ /* 0x000fc400078e20ff */
[C---:B------:R-:W-:Y:S02]  /*0880*/  LEA R16, R5.reuse, R16, 0x4 ;  /* 0x0000001005107211 */ /* 0x040fe400078e20ff */
[C---:B------:R-:W-:Y:S02]  /*0890*/  LEA R18, R5.reuse, R18, 0x4 ;  /* 0x0000001205127211 */ /* 0x040fe400078e20ff */
[C---:B------:R-:W-:Y:S02]  /*08a0*/  LEA R7, R5.reuse, R7, 0x4 ;  /* 0x0000000705077211 */ /* 0x040fe400078e20ff */
[C---:B------:R-:W-:Y:S02]  /*08b0*/  LEA R9, R5.reuse, R9, 0x4 ;  /* 0x0000000905097211 */ /* 0x040fe400078e20ff */
[C---:B------:R-:W-:Y:S02]  /*08c0*/  LEA R13, R5.reuse, R13, 0x4 ;  /* 0x0000000d050d7211 */ /* 0x040fe400078e20ff */
[----:B------:R-:W-:-:S02]  /*08d0*/  LEA R15, R5, R15, 0x4 ;  /* 0x0000000f050f7211 */ /* 0x000fc400078e20ff */
[C---:B------:R-:W-:Y:S01]  /*08e0*/  LEA R17, R5.reuse, R17, 0x4 ;  /* 0x0000001105117211 */ /* 0x040fe200078e20ff */
[----:B----4-:R-:W-:Y:S01]  /*08f0*/  DFMA R26, R28, R26, R30 ;  /* 0x0000001a1c1a722b */ /* 0x010fe2000000001e */
[----:B------:R-:W3:Y:S04]  /*0900*/  LDS.64 R28, [R32+0x30] ;  /* 0x00003000201c7984 */ /* 0x000ee80000000a00 */
[----:B------:R0:W2:Y:S01]  /*0910*/  LDS.64 R30, [R32+0x38] ;  /* 0x00003800201e7984 */ /* 0x0000a20000000a00 */
[----:B------:R-:W-:Y:S01]  /*0920*/  LEA R19, R5, R19, 0x4 ;  /* 0x0000001305137211 */ /* 0x000fe200078e20ff */
[----:B0-----:R-:W-:Y:S01]  /*0930*/  VIADD R32, R32, 0x80 ;  /* 0x0000008020207836 */ /* 0x001fe20000000000 */
[----:B---3--:R-:W-:-:S08]  /*0940*/  DFMA R26, R28, R22, R26 ;  /* 0x000000161c1a722b */ /* 0x008fd0000000001a */
[----:B--2---:R-:W-:Y:S01]  /*0950*/  DFMA R26, R30, R24, R26 ;  /* 0x000000181e1a722b */ /* 0x004fe2000000001a */
[----:B------:R-:W-:Y:S10]  /*0960*/  @P0 BRA `(.L_x_1) ;  /* 0xfffffff800b00947 */ /* 0x000ff4000383ffff */
[----:B------:R-:W-:-:S07]  /*0970*/  LOP3.LUT R4, R0, 0x7f0, RZ, 0xc0, !PT ;  /* 0x000007f000047812 */ /* 0x000fce00078ec0ff */
.L_x_0:
[----:B------:R-:W-:-:S13]  /*0980*/  LOP3.LUT P0, R3, R0, 0xf, RZ, 0xc0, !PT ;  /* 0x0000000f00037812 */ /* 0x000fda000780c0ff */
[----:B------:R-:W-:Y:S05]  /*0990*/  @!P0 BRA `(.L_x_2) ;  /* 0x00000004007c8947 */ /* 0x000fea0003800000 */
[----:B------:R-:W2:Y:S01]  /*09a0*/  S2R R33, SR_TID.X ;  /* 0x0000000000217919 */ /* 0x000ea20000002100 */
[----:B------:R-:W3:Y:S01]  /*09b0*/  S2UR UR5, SR_CgaCtaId ;  /* 0x00000000000579c3 */ /* 0x000ee20000008800 */
[----:B------:R-:W-:Y:S01]  /*09c0*/  ISETP.GE.U32.AND P0, PT, R3, 0x8, PT ;  /* 0x000000080300780c */ /* 0x000fe20003f06070 */
[----:B------:R-:W-:Y:S01]  /*09d0*/  UMOV UR4, 0x400 ;  /* 0x0000040000047882 */ /* 0x000fe20000000000 */
[----:B------:R-:W-:Y:S01]  /*09e0*/  LOP3.LUT R32, R0, 0x7, RZ, 0xc0, !PT ;  /* 0x0000000700207812 */ /* 0x000fe200078ec0ff */
[----:B------:R-:W-:-:S03]  /*09f0*/  UIADD3 UR4, UPT, UPT, UR4, 0x10, URZ ;  /* 0x0000001004047890 */ /* 0x000fc6000fffe0ff */
[----:B------:R-:W-:Y:S01]  /*0a00*/  ISETP.NE.AND P1, PT, R32, RZ, PT ;  /* 0x000000ff2000720c */ /* 0x000fe20003f25270 */
[----:B---3--:R-:W-:Y:S01]  /*0a10*/  ULEA UR4, UR5, UR4, 0x18 ;  /* 0x0000000405047291 */ /* 0x008fe2000f8ec0ff */
[----:B--2---:R-:W-:-:S05]  /*0a20*/  IMAD R3, R33, R0, RZ ;  /* 0x0000000021037224 */ /* 0x004fca00078e02ff */
[----:B------:R-:W-:Y:S06]  /*0a30*/  @!P0 BRA `(.L_x_3) ;  /* 0x0000000000ac8947 */ /* 0x000fec0003800000 */
[----:B0-----:R-:W-:-:S04]  /*0a40*/  IMAD R6, R4, R5, R33 ;  /* 0x0000000504067224 */ /* 0x001fc800078e0221 */
[C---:B-1----:R-:W-:Y:S01]  /*0a50*/  IMAD.WIDE.U32 R22, R6.reuse, 0x8, R20 ;  /* 0x0000000806167825 */ /* 0x042fe200078e0014 */
[----:B------:R-:W-:-:S05]  /*0a60*/  IADD3 R6, PT, PT, R6, R5, RZ ;  /* 0x0000000506067210 */ /* 0x000fca0007ffe0ff */
[----:B------:R-:W2:Y:S01]  /*0a70*/  LD.E.64 R22, desc[UR6][R22.64] ;  /* 0x0000000616167980 */ /* 0x000ea2000c101b00 */
[C---:B------:R-:W-:Y:S01]  /*0a80*/  IMAD.WIDE.U32 R28, R6.reuse, 0x8, R20 ;  /* 0x00000008061c7825 */ /* 0x040fe200078e0014 */
[----:B------:R-:W-:-:S05]  /*0a90*/  IADD3 R6, PT, PT, R6, R5, RZ ;  /* 0x0000000506067210 */ /* 0x000fca0007ffe0ff */
[----:B------:R-:W3:Y:S01]  /*0aa0*/  LD.E.64 R28, desc[UR6][R28.64] ;  /* 0x000000061c1c7980 */ /* 0x000ee2000c101b00 */
[C---:B------:R-:W-:Y:S01]  /*0ab0*/  IMAD.WIDE.U32 R18, R6.reuse, 0x8, R20 ;  /* 0x0000000806127825 */ /* 0x040fe200078e0014 */
[----:B------:R-:W-:-:S05]  /*0ac0*/  IADD3 R6, PT, PT, R6, R5, RZ ;  /* 0x0000000506067210 */ /* 0x000fca0007ffe0ff */
[----:B------:R-:W4:Y:S01]  /*0ad0*/  LD.E.64 R18, desc[UR6][R18.64] ;  /* 0x0000000612127980 */ /* 0x000f22000c101b00 */
[C---:B------:R-:W-:Y:S01]  /*0ae0*/  IMAD.WIDE.U32 R14, R6.reuse, 0x8, R20 ;  /* 0x00000008060e7825 */ /* 0x040fe200078e0014 */
[----:B------:R-:W-:-:S05]  /*0af0*/  IADD3 R6, PT, PT, R6, R5, RZ ;  /* 0x0000000506067210 */ /* 0x000fca0007ffe0ff */
[----:B------:R-:W5:Y:S01]  /*0b00*/  LD.E.64 R14, desc[UR6][R14.64] ;  /* 0x000000060e0e7980 */ /* 0x000f62000c101b00 */
[----:B------:R-:W-:-:S04]  /*0b10*/  IMAD.WIDE.U32 R12, R6, 0x8, R20 ;  /* 0x00000008060c7825 */ /* 0x000fc800078e0014 */
[----:B------:R-:W-:Y:S02]  /*0b20*/  IMAD.IADD R6, R6, 0x1, R5 ;  /* 0x0000000106067824 */ /* 0x000fe400078e0205 */
[----:B------:R-:W5:Y:S02]  /*0b30*/  LD.E.64 R12, desc[UR6][R12.64] ;  /* 0x000000060c0c7980 */ /* 0x000f64000c101b00 */
[C---:B------:R-:W-:Y:S01]  /*0b40*/  IMAD.WIDE.U32 R10, R6.reuse, 0x8, R20 ;  /* 0x00000008060a7825 */ /* 0x040fe200078e0014 */
[----:B------:R-:W-:-:S05]  /*0b50*/  IADD3 R6, PT, PT, R6, R5, RZ ;  /* 0x0000000506067210 */ /* 0x000fca0007ffe0ff */
[----:B------:R-:W5:Y:S01]  /*0b60*/  LD.E.64 R10, desc[UR6][R10.64] ;  /* 0x000000060a0a7980 */ /* 0x000f62000c101b00 */
[C---:B------:R-:W-:Y:S01]  /*0b70*/  IMAD.WIDE.U32 R8, R6.reuse, 0x8, R20 ;  /* 0x0000000806087825 */ /* 0x040fe200078e0014 */
[----:B------:R-:W-:-:S05]  /*0b80*/  IADD3 R7, PT, PT, R6, R5, RZ ;  /* 0x0000000506077210 */ /* 0x000fca0007ffe0ff */
[----:B------:R-:W5:Y:S01]  /*0b90*/  LD.E.64 R8, desc[UR6][R8.64] ;  /* 0x0000000608087980 */ /* 0x000f62000c101b00 */
[----:B------:R-:W-:-:S06]  /*0ba0*/  IMAD.WIDE.U32 R6, R7, 0x8, R20 ;  /* 0x0000000807067825 */ /* 0x000fcc00078e0014 */
[----:B------:R-:W5:Y:S01]  /*0bb0*/  LD.E.64 R6, desc[UR6][R6.64] ;  /* 0x0000000606067980 */ /* 0x000f62000c101b00 */
[----:B------:R-:W-:Y:S02]  /*0bc0*/  IADD3 R34, PT, PT, R3, R4, RZ ;  /* 0x0000000403227210 */ /* 0x000fe40007ffe0ff */
[----:B------:R-:W-:Y:S02]  /*0bd0*/  IADD3 R4, PT, PT, R4, 0x8, RZ ;  /* 0x0000000804047810 */ /* 0x000fe40007ffe0ff */
[----:B------:R-:W-:-:S05]  /*0be0*/  LEA R34, R34, UR4, 0x3 ;  /* 0x0000000422227c11 */ /* 0x000fca000f8e18ff */
[----:B------:R-:W2:Y:S04]  /*0bf0*/  LDS.64 R24, [R34] ;  /* 0x0000000022187984 */ /* 0x000ea80000000a00 */
[----:B------:R-:W3:Y:S04]  /*0c00*/  LDS.64 R30, [R34+0x8] ;  /* 0x00000800221e7984 */ /* 0x000ee80000000a00 */
[----:B------:R-:W4:Y:S01]  /*0c10*/  LDS.64 R16, [R34+0x10] ;  /* 0x0000100022107984 */ /* 0x000f220000000a00 */
[----:B--2---:R-:W-:-:S03]  /*0c20*/  DFMA R26, R24, R22, R26 ;  /* 0x00000016181a722b */ /* 0x004fc6000000001a */
[----:B------:R-:W5:Y:S04]  /*0c30*/  LDS.64 R22, [R34+0x18] ;  /* 0x0000180022167984 */ /* 0x000f680000000a00 */
[----:B------:R-:W0:Y:S01]  /*0c40*/  LDS.64 R24, [R34+0x20] ;  /* 0x0000200022187984 */ /* 0x000e220000000a00 */
[----:B---3--:R-:W-:-:S03]  /*0c50*/  DFMA R26, R30, R28, R26 ;  /* 0x0000001c1e1a722b */ /* 0x008fc6000000001a */
[----:B------:R-:W1:Y:S04]  /*0c60*/  LDS.64 R28, [R34+0x28] ;  /* 0x00002800221c7984 */ /* 0x000e680000000a00 */
[----:B------:R-:W2:Y:S01]  /*0c70*/  LDS.64 R30, [R34+0x30] ;  /* 0x00003000221e7984 */ /* 0x000ea20000000a00 */
[----:B----4-:R-:W-:-:S03]  /*0c80*/  DFMA R16, R16, R18, R26 ;  /* 0x000000121010722b */ /* 0x010fc6000000001a */
[----:B------:R-:W3:Y:S05]  /*0c90*/  LDS.64 R26, [R34+0x38] ;  /* 0x00003800221a7984 */ /* 0x000eea0000000a00 */
[----:B-----5:R-:W-:-:S08]  /*0ca0*/  DFMA R14, R22, R14, R16 ;  /* 0x0000000e160e722b */ /* 0x020fd00000000010 */
[----:B0-----:R-:W-:-:S08]  /*0cb0*/  DFMA R12, R24, R12, R14 ;  /* 0x0000000c180c722b */ /* 0x001fd0000000000e */
[----:B-1----:R-:W-:-:S08]  /*0cc0*/  DFMA R10, R28, R10, R12 ;  /* 0x0000000a1c0a722b */ /* 0x002fd0000000000c */
[----:B--2---:R-:W-:-:S08]  /*0cd0*/  DFMA R8, R30, R8, R10 ;  /* 0x000000081e08722b */ /* 0x004fd0000000000a */
[----:B---3--:R-:W-:-:S11]  /*0ce0*/  DFMA R26, R26, R6, R8 ;  /* 0x000000061a1a722b */ /* 0x008fd60000000008 */
.L_x_3:
[----:B------:R-:W-:Y:S05]  /*0cf0*/  @!P1 BRA `(.L_x_2) ;  /* 0x0000000000a49947 */ /* 0x000fea0003800000 */
[----:B------:R-:W-:Y:S02]  /*0d00*/  ISETP.GE.U32.AND P0, PT, R32, 0x4, PT ;  /* 0x000000042000780c */ /* 0x000fe40003f06070 */
[----:B------:R-:W-:-:S04]  /*0d10*/  LOP3.LUT R0, R0, 0x3, RZ, 0xc0, !PT ;  /* 0x0000000300007812 */ /* 0x000fc800078ec0ff */
[----:B------:R-:W-:-:S07]  /*0d20*/  ISETP.NE.AND P1, PT, R0, RZ, PT ;  /* 0x000000ff0000720c */ /* 0x000fce0003f25270 */
[----:B------:R-:W-:Y:S06]  /*0d30*/  @!P0 BRA `(.L_x_4) ;  /* 0x00000000005c8947 */ /* 0x000fec0003800000 */
[----:B0-----:R-:W-:-:S04]  /*0d40*/  IMAD R6, R4, R5, R33 ;  /* 0x0000000504067224 */ /* 0x001fc800078e0221 */
[----:B-1----:R-:W-:-:S04]  /*0d50*/  IMAD.WIDE.U32 R10, R6, 0x8, R20 ;  /* 0x00000008060a7825 */ /* 0x002fc800078e0014 */
[----:B------:R-:W-:Y:S02]  /*0d60*/  IMAD.IADD R6, R6, 0x1, R5 ;  /* 0x0000000106067824 */ /* 0x000fe400078e0205 */
[----:B------:R-:W2:Y:S02]  /*0d70*/  LD.E.64 R10, desc[UR6][R10.64] ;  /* 0x000000060a0a7980 */ /* 0x000ea4000c101b00 */
[C---:B------:R-:W-:Y:S01]  /*0d80*/  IMAD.WIDE.U32 R12, R6.reuse, 0x8, R20 ;  /* 0x00000008060c7825 */ /* 0x040fe200078e0014 */
[----:B------:R-:W-:-:S05]  /*0d90*/  IADD3 R6, PT, PT, R6, R5, RZ ;  /* 0x0000000506067210 */ /* 0x000fca0007ffe0ff */
[----:B------:R-:W3:Y:S01]  /*0da0*/  LD.E.64 R12, desc[UR6][R12.64] ;  /* 0x000000060c0c7980 */ /* 0x000ee2000c101b00 */
[C---:B------:R-:W-:Y:S01]  /*0db0*/  IMAD.WIDE.U32 R14, R6.reuse, 0x8, R20 ;  /* 0x00000008060e7825 */ /* 0x040fe200078e0014 */
[----:B------:R-:W-:-:S05]  /*0dc0*/  IADD3 R9, PT, PT, R6, R5, RZ ;  /* 0x0000000506097210 */ /* 0x000fca0007ffe0ff */
[----:B------:R-:W4:Y:S01]  /*0dd0*/  LD.E.64 R14, desc[UR6][R14.64] ;  /* 0x000000060e0e7980 */ /* 0x000f22000c101b00 */
[----:B------:R-:W-:-:S06]  /*0de0*/  IMAD.WIDE.U32 R8, R9, 0x8, R20 ;  /* 0x0000000809087825 */ /* 0x000fcc00078e0014 */
[----:B------:R-:W5:Y:S01]  /*0df0*/  LD.E.64 R8, desc[UR6][R8.64] ;  /* 0x0000000608087980 */ /* 0x000f62000c101b00 */
[----:B------:R-:W-:Y:S02]  /*0e00*/  IADD3 R6, PT, PT, R3, R4, RZ ;  /* 0x0000000403067210 */ /* 0x000fe40007ffe0ff */
[----:B------:R-:W-:Y:S02]  /*0e10*/  IADD3 R4, PT, PT, R4, 0x4, RZ ;  /* 0x0000000404047810 */ /* 0x000fe40007ffe0ff */
[----:B------:R-:W-:-:S05]  /*0e20*/  LEA R24, R6, UR4, 0x3 ;  /* 0x0000000406187c11 */ /* 0x000fca000f8e18ff */
[----:B------:R-:W2:Y:S04]  /*0e30*/  LDS.64 R18, [R24] ;  /* 0x0000000018127984 */ /* 0x000ea80000000a00 */
[----:B------:R-:W3:Y:S04]  /*0e40*/  LDS.64 R22, [R24+0x8] ;  /* 0x0000080018167984 */ /* 0x000ee80000000a00 */
[----:B------:R-:W4:Y:S04]  /*0e50*/  LDS.64 R16, [R24+0x10] ;  /* 0x0000100018107984 */ /* 0x000f280000000a00 */
[----:B------:R-:W5:Y:S01]  /*0e60*/  LDS.64 R6, [R24+0x18] ;  /* 0x0000180018067984 */ /* 0x000f620000000a00 */
[----:B--2---:R-:W-:-:S08]  /*0e70*/  DFMA R10, R18, R10, R26 ;  /* 0x0000000a120a722b */ /* 0x004fd0000000001a */
[----:B---3--:R-:W-:-:S08]  /*0e80*/  DFMA R10, R22, R12, R10 ;  /* 0x0000000c160a722b */ /* 0x008fd0000000000a */
[----:B----4-:R-:W-:-:S08]  /*0e90*/  DFMA R10, R16, R14, R10 ;  /* 0x0000000e100a722b */ /* 0x010fd0000000000a */
[----:B-----5:R-:W-:-:S11]  /*0ea0*/  DFMA R26, R6, R8, R10 ;  /* 0x00000008061a722b */ /* 0x020fd6000000000a */
.L_x_4:
[----:B------:R-:W-:Y:S05]  /*0eb0*/  @!P1 BRA `(.L_x_2) ;  /* 0x0000000000349947 */ /* 0x000fea0003800000 */
[----:B------:R-:W-:Y:S01]  /*0ec0*/  IMAD.IADD R3, R3, 0x1, R4 ;  /* 0x0000000103037824 */ /* 0x000fe200078e0204 */
[----:B------:R-:W-:Y:S01]  /*0ed0*/  IADD3 R0, PT, PT, -R0, RZ, RZ ;  /* 0x000000ff00007210 */ /* 0x000fe20007ffe1ff */
[----:B------:R-:W-:-:S03]  /*0ee0*/  IMAD R4, R4, R5, R33 ;  /* 0x0000000504047224 */ /* 0x000fc600078e0221 */
[----:B------:R-:W-:-:S07]  /*0ef0*/  LEA R3, R3, UR4, 0x3 ;  /* 0x0000000403037c11 */ /* 0x000fce000f8e18ff */
.L_x_5:
[----:B01----:R-:W-:Y:S01]  /*0f00*/  IMAD.WIDE.U32 R8, R4, 0x8, R20 ;  /* 0x0000000804087825 */ /* 0x003fe200078e0014 */
[----:B------:R0:W1:Y:S05]  /*0f10*/  LDS.64 R6, [R3] ;  /* 0x0000000003067984 */ /* 0x00006a0000000a00 */
[----:B------:R-:W1:Y:S01]  /*0f20*/  LD.E.64 R8, desc[UR6][R8.64] ;  /* 0x0000000608087980 */ /* 0x000e62000c101b00 */
[----:B------:R-:W-:Y:S02]  /*0f30*/  IADD3 R0, PT, PT, R0, 0x1, RZ ;  /* 0x0000000100007810 */ /* 0x000fe40007ffe0ff */
[----:B------:R-:W-:Y:S02]  /*0f40*/  IADD3 R4, PT, PT, R4, R5, RZ ;  /* 0x0000000504047210 */ /* 0x000fe40007ffe0ff */
[----:B------:R-:W-:-:S02]  /*0f50*/  ISETP.NE.AND P0, PT, R0, RZ, PT ;  /* 0x000000ff0000720c */ /* 0x000fc40003f05270 */
[----:B0-----:R-:W-:Y:S01]  /*0f60*/  IADD3 R3, PT, PT, R3, 0x8, RZ ;  /* 0x0000000803037810 */ /* 0x001fe20007ffe0ff */
[----:B-1----:R-:W-:-:S10]  /*0f70*/  DFMA R26, R6, R8, R26 ;  /* 0x00000008061a722b */ /* 0x002fd4000000001a */
[----:B------:R-:W-:Y:S05]  /*0f80*/  @P0 BRA `(.L_x_5) ;  /* 0xfffffffc00dc0947 */ /* 0x000fea000383ffff */
.L_x_2:
[----:B------:R-:W2:Y:S02]  /*0f90*/  LDC.64 R4, c[0x0][0x3a0] ;  /* 0x0000e800ff047b82 */ /* 0x000ea40000000a00 */
[----:B--2---:R-:W-:-:S05]  /*0fa0*/  IMAD.WIDE R2, R2, 0x8, R4 ;  /* 0x0000000802027825 */ /* 0x004fca00078e0204 */
[----:B------:R-:W2:Y:S02]  /*0fb0*/  LDG.E.64 R4, desc[UR6][R2.64] ;  /* 0x0000000602047981 */ /* 0x000ea4000c1e1b00 */
[----:B--2---:R-:W-:-:S07]  /*0fc0*/  DADD R4, R4, R26 ;  /* 0x0000000004047229 */ /* 0x004fce000000001a */
[----:B------:R-:W-:Y:S01]  /*0fd0*/  STG.E.64 desc[UR6][R2.64], R4 ;  /* 0x0000000402007986 */ /* 0x000fe2000c101b06 */
[----:B------:R-:W-:Y:S05]  /*0fe0*/  EXIT ;  /* 0x000000000000794d */ /* 0x000fea0003800000 */
.L_x_6:
[----:B------:R-:W-:-:S00]  /*0ff0*/  BRA `(.L_x_6) ;  /* 0xfffffffc00fc7947 */ /* 0x000fc0000383ffff */
[----:B------:R-:W-:-:S00]  /*1000*/  NOP ;  /* 0x0000000000007918 */ /* 0x000fc00000000000 */
[----:B------:R-:W-:-:S00]  /*1010*/  NOP ;  /* 0x0000000000007918 */ /* 0x000fc00000000000 */
[----:B------:R-:W-:-:S00]  /*1020*/  NOP ;  /* 0x0000000000007918 */ /* 0x000fc00000000000 */
[----:B------:R-:W-:-:S00]  /*1030*/  NOP ;  /* 0x0000000000007918 */ /* 0x000fc00000000000 */
[----:B------:R-:W-:-:S00]  /*1040*/  NOP ;  /* 0x0000000000007918 */ /* 0x000fc00000000000 */
[----:B------:R-:W-:-:S00]  /*1050*/  NOP ;  /* 0x0000000000007918 */ /* 0x000fc00000000000 */
[----:B------:R-:W-:-:S00]  /*1060*/  NOP ;  /* 0x0000000000007918 */ /* 0x000fc00000000000 */
[----:B------:R-:W-:-:S00]  /*1070*/  NOP ;  /* 0x0000000000007918 */ /* 0x000fc00000000000 */
.L_x_7:


//--------------------- .nv.shared._Z2m5iiiPdS_S_ --------------------------
	.section	.nv.shared._Z2m5iiiPdS_S_,"aw",@nobits
	.sectionflags	@""
	.align	16
.nv.shared._Z2m5iiiPdS_S_:
	.zero		1040


//--------------------- .nv.shared.reserved.0     --------------------------
	.section	.nv.shared.reserved.0,"aw",@nobits
	.weak		__nv_reservedSMEM_offset_0_alias
	.size		__nv_reservedSMEM_offset_0_alias, 0, 64
	.other		__nv_reservedSMEM_offset_0_alias,@"STO_CUDA_RESERVED_SHARED STV_DEFAULT"
__nv_reservedSMEM_offset_0_alias:
	.zero		0
	.zero		64


//--------------------- .nv.constant0._Z2m5iiiPdS_S_ --------------------------
	.section	.nv.constant0._Z2m5iiiPdS_S_,"a",@progbits
	.sectionflags	@""
	.align	4
.nv.constant0._Z2m5iiiPdS_S_:
	.zero		936


//--------------------- SYMBOLS --------------------------

	.type		.nv.reservedSmem.offset0,@object
	.size		.nv.reservedSmem.offset0,0x4
	.type		.nv.reservedSmem.cap,@object
	.size		.nv.reservedSmem.cap,0x4
